//
// Generated by NVIDIA NVVM Compiler
//
// Compiler Build ID: CL-36424714
// Cuda compilation tools, release 13.0, V13.0.88
// Based on NVVM 20.0.0
//

.version 9.0
.target sm_100
.address_size 64

	// .globl	_Z4polyPffS_i

.visible .entry _Z4polyPffS_i(
	.param .u64 .ptr .align 1 _Z4polyPffS_i_param_0,
	.param .f32 _Z4polyPffS_i_param_1,
	.param .u64 .ptr .align 1 _Z4polyPffS_i_param_2,
	.param .u32 _Z4polyPffS_i_param_3
)
{
	.reg .pred 	%p<22>;
	.reg .b32 	%r<20>;
	.reg .b32 	%f<77>;
	.reg .b64 	%rd<9>;

	ld.param.u64 	%rd1, [_Z4polyPffS_i_param_0];
	ld.param.f32 	%f11, [_Z4polyPffS_i_param_1];
	ld.param.u64 	%rd2, [_Z4polyPffS_i_param_2];
	ld.param.u32 	%r2, [_Z4polyPffS_i_param_3];
	mov.u32 	%r3, %tid.x;
	mov.u32 	%r4, %ctaid.x;
	mov.u32 	%r5, %ntid.x;
	mad.lo.s32 	%r1, %r4, %r5, %r3;
	setp.ge.s32 	%p1, %r1, %r2;
	mov.f32 	%f76, 0f3F800000;
	@%p1 bra 	$L__BB0_10;
	cvta.to.global.u64 	%rd3, %rd1;
	mul.wide.s32 	%rd4, %r1, 4;
	add.s64 	%rd5, %rd3, %rd4;
	ld.global.f32 	%f1, [%rd5];
	cvt.rn.f32.s32 	%f2, %r1;
	mul.f32 	%f13, %f2, 0f3F000000;
	cvt.rzi.f32.f32 	%f14, %f13;
	add.f32 	%f15, %f14, %f14;
	sub.f32 	%f16, %f2, %f15;
	abs.f32 	%f3, %f16;
	abs.f32 	%f4, %f11;
	setp.lt.f32 	%p2, %f4, 0f00800000;
	mul.f32 	%f17, %f4, 0f4B800000;
	selp.f32 	%f18, %f17, %f4, %p2;
	selp.f32 	%f19, 0fC1C00000, 0f00000000, %p2;
	mov.b32 	%r6, %f18;
	add.s32 	%r7, %r6, -1060439283;
	and.b32  	%r8, %r7, -8388608;
	sub.s32 	%r9, %r6, %r8;
	mov.b32 	%f20, %r9;
	cvt.rn.f32.s32 	%f21, %r8;
	fma.rn.f32 	%f22, %f21, 0f34000000, %f19;
	add.f32 	%f23, %f20, 0fBF800000;
	add.f32 	%f24, %f20, 0f3F800000;
	rcp.approx.ftz.f32 	%f25, %f24;
	add.f32 	%f26, %f23, %f23;
	mul.f32 	%f27, %f26, %f25;
	mul.f32 	%f28, %f27, %f27;
	sub.f32 	%f29, %f23, %f27;
	add.f32 	%f30, %f29, %f29;
	neg.f32 	%f31, %f27;
	fma.rn.f32 	%f32, %f31, %f23, %f30;
	mul.rn.f32 	%f33, %f25, %f32;
	fma.rn.f32 	%f34, %f28, 0f3A2C32E4, 0f3B52E7DB;
	fma.rn.f32 	%f35, %f34, %f28, 0f3C93BB73;
	fma.rn.f32 	%f36, %f35, %f28, 0f3DF6384F;
	mul.rn.f32 	%f37, %f36, %f28;
	fma.rn.f32 	%f38, %f27, 0f3FB8AA3B, %f22;
	sub.f32 	%f39, %f22, %f38;
	fma.rn.f32 	%f40, %f27, 0f3FB8AA3B, %f39;
	fma.rn.f32 	%f41, %f33, 0f3FB8AA3B, %f40;
	fma.rn.f32 	%f42, %f27, 0f32A55E34, %f41;
	mul.f32 	%f43, %f37, 0f40400000;
	fma.rn.f32 	%f44, %f43, %f33, %f42;
	fma.rn.f32 	%f45, %f37, %f27, %f44;
	add.rn.f32 	%f46, %f38, %f45;
	neg.f32 	%f47, %f38;
	add.rn.f32 	%f48, %f46, %f47;
	neg.f32 	%f49, %f48;
	add.rn.f32 	%f50, %f45, %f49;
	mul.rn.f32 	%f51, %f46, %f2;
	neg.f32 	%f52, %f51;
	fma.rn.f32 	%f53, %f46, %f2, %f52;
	fma.rn.f32 	%f54, %f50, %f2, %f53;
	cvt.rni.f32.f32 	%f55, %f51;
	sub.f32 	%f56, %f51, %f55;
	add.f32 	%f57, %f56, %f54;
	fma.rn.f32 	%f58, %f57, 0f391FCB8E, 0f3AAF85ED;
	fma.rn.f32 	%f59, %f58, %f57, 0f3C1D9856;
	fma.rn.f32 	%f60, %f59, %f57, 0f3D6357BB;
	fma.rn.f32 	%f61, %f60, %f57, 0f3E75FDEC;
	fma.rn.f32 	%f62, %f61, %f57, 0f3F317218;
	fma.rn.f32 	%f63, %f62, %f57, 0f3F800000;
	cvt.rzi.s32.f32 	%r10, %f55;
	setp.gt.f32 	%p3, %f55, 0f00000000;
	selp.b32 	%r11, 0, -2097152000, %p3;
	add.s32 	%r12, %r11, 2130706432;
	mov.b32 	%f64, %r12;
	mul.f32 	%f65, %f63, %f64;
	shl.b32 	%r13, %r10, 23;
	sub.s32 	%r14, %r13, %r11;
	mov.b32 	%f66, %r14;
	mul.f32 	%f67, %f65, %f66;
	abs.f32 	%f68, %f51;
	setp.gt.f32 	%p4, %f68, 0f43180000;
	setp.lt.f32 	%p5, %f51, 0f00000000;
	selp.f32 	%f69, 0f00000000, 0f7F800000, %p5;
	selp.f32 	%f5, %f69, %f67, %p4;
	setp.eq.f32 	%p6, %f11, 0f3F800000;
	setp.eq.s32 	%p7, %r1, 0;
	or.pred  	%p8, %p7, %p6;
	@%p8 bra 	$L__BB0_9;
	setp.num.f32 	%p9, %f4, %f4;
	abs.f32 	%f70, %f2;
	setp.num.f32 	%p10, %f70, %f70;
	and.pred  	%p11, %p9, %p10;
	@%p11 bra 	$L__BB0_4;
	add.rn.f32 	%f76, %f11, %f2;
	bra.uni 	$L__BB0_9;
$L__BB0_4:
	setp.neu.f32 	%p12, %f11, 0f00000000;
	setp.neu.f32 	%p13, %f4, 0f7F800000;
	and.pred  	%p14, %p12, %p13;
	@%p14 bra 	$L__BB0_6;
	setp.neu.f32 	%p20, %f3, 0f3F800000;
	add.f32 	%f73, %f11, %f11;
	mov.b32 	%r15, %f73;
	setp.lt.s32 	%p21, %r1, 0;
	xor.b32  	%r16, %r15, 2139095040;
	selp.b32 	%r17, %r16, %r15, %p21;
	and.b32  	%r18, %r17, 2147483647;
	selp.b32 	%r19, %r18, %r17, %p20;
	mov.b32 	%f76, %r19;
	bra.uni 	$L__BB0_9;
$L__BB0_6:
	setp.eq.f32 	%p15, %f11, 0fBF800000;
	setp.eq.f32 	%p16, %f70, 0f7F800000;
	and.pred  	%p17, %p15, %p16;
	@%p17 bra 	$L__BB0_9;
	setp.geu.f32 	%p18, %f11, 0f00000000;
	mov.f32 	%f76, %f5;
	@%p18 bra 	$L__BB0_9;
	setp.neu.f32 	%p19, %f3, 0f3F800000;
	neg.f32 	%f72, %f5;
	selp.f32 	%f76, %f5, %f72, %p19;
$L__BB0_9:
	mul.f32 	%f74, %f1, %f76;
	cvta.to.global.u64 	%rd6, %rd2;
	add.s64 	%rd8, %rd6, %rd4;
	st.global.f32 	[%rd8], %f74;
$L__BB0_10:
	ret;

}


// ===== COMPILED SASS (sm_100) =====

	.target	sm_100

	.elftype	@"ET_EXEC"


//--------------------- .note.nv.tkinfo           --------------------------
	.section	.note.nv.tkinfo,"",@"SHT_NOTE"
	.sectionflags	@"SHF_NOTE_NV_TKINFO"
	.tkinfo
        /*0018*/ 	.word	0x00000002
        /*0030*/ 	.string	""
        /*0030*/ 	.string	"ptxas"
        /*0030*/ 	.string	"Cuda compilation tools, release 13.0, V13.0.88"
        /*0030*/ 	.string	"Build cuda_13.0.r13.0/compiler.36424714_0"
        /*0030*/ 	.string	"-arch sm_100 -m 64 "



//--------------------- .note.nv.cuinfo           --------------------------
	.section	.note.nv.cuinfo,"",@"SHT_NOTE"
	.sectionflags	@"SHF_NOTE_NV_CUINFO"
        /*0018*/ 	.short	0x0002
        /*001a*/ 	.short	0x0064
        /*001c*/ 	.short	0x0082
	.zero		2


//--------------------- .nv.info                  --------------------------
	.section	.nv.info,"",@"SHT_CUDA_INFO"
	.align	4


	//----- nvinfo : EIATTR_REGCOUNT
	.align		4
        /*0000*/ 	.byte	0x04, 0x2f
        /*0002*/ 	.short	(.L_1 - .L_0)
	.align		4
.L_0:
        /*0004*/ 	.word	index@(_Z4polyPffS_i)
        /*0008*/ 	.word	0x0000000e


	//----- nvinfo : EIATTR_FRAME_SIZE
	.align		4
.L_1:
        /*000c*/ 	.byte	0x04, 0x11
        /*000e*/ 	.short	(.L_3 - .L_2)
	.align		4
.L_2:
        /*0010*/ 	.word	index@(_Z4polyPffS_i)
        /*0014*/ 	.word	0x00000000


	//----- nvinfo : EIATTR_MIN_STACK_SIZE
	.align		4
.L_3:
        /*0018*/ 	.byte	0x04, 0x12
        /*001a*/ 	.short	(.L_5 - .L_4)
	.align		4
.L_4:
        /*001c*/ 	.word	index@(_Z4polyPffS_i)
        /*0020*/ 	.word	0x00000000
.L_5:


//--------------------- .nv.compat                --------------------------
	.section	.nv.compat,"",@"SHT_CUDA_COMPAT_INFO"
	.align	4
        /*0000*/ 	.byte	0x02, 0x09, 0x00, 0x00, 0x02, 0x02, 0x01, 0x00, 0x02, 0x05, 0x05, 0x00, 0x03, 0x07, 0x01, 0x01
        /*0010*/ 	.byte	0x02, 0x03, 0x00, 0x00, 0x02, 0x06, 0x01, 0x00, 0x04, 0x0b, 0x08, 0x00, 0x01, 0x00, 0x00, 0x00
        /*0020*/ 	.byte	0x00, 0x00, 0x00, 0x00


//--------------------- .nv.info._Z4polyPffS_i    --------------------------
	.section	.nv.info._Z4polyPffS_i,"",@"SHT_CUDA_INFO"
	.sectionflags	@""
	.align	4


	//----- nvinfo : EIATTR_CUDA_API_VERSION
	.align		4
        /*0000*/ 	.byte	0x04, 0x37
        /*0002*/ 	.short	(.L_7 - .L_6)
.L_6:
        /*0004*/ 	.word	0x00000082


	//----- nvinfo : EIATTR_KPARAM_INFO
	.align		4
.L_7:
        /*0008*/ 	.byte	0x04, 0x17
        /*000a*/ 	.short	(.L_9 - .L_8)
.L_8:
        /*000c*/ 	.word	0x00000000
        /*0010*/ 	.short	0x0003
        /*0012*/ 	.short	0x0018
        /*0014*/ 	.byte	0x00, 0xf0, 0x11, 0x00


	//----- nvinfo : EIATTR_KPARAM_INFO
	.align		4
.L_9:
        /*0018*/ 	.byte	0x04, 0x17
        /*001a*/ 	.short	(.L_11 - .L_10)
.L_10:
        /*001c*/ 	.word	0x00000000
        /*0020*/ 	.short	0x0002
        /*0022*/ 	.short	0x0010
        /*0024*/ 	.byte	0x00, 0xf5, 0x21, 0x00


	//----- nvinfo : EIATTR_KPARAM_INFO
	.align		4
.L_11:
        /*0028*/ 	.byte	0x04, 0x17
        /*002a*/ 	.short	(.L_13 - .L_12)
.L_12:
        /*002c*/ 	.word	0x00000000
        /*0030*/ 	.short	0x0001
        /*0032*/ 	.short	0x0008
        /*0034*/ 	.byte	0x00, 0xf0, 0x11, 0x00


	//----- nvinfo : EIATTR_KPARAM_INFO
	.align		4
.L_13:
        /*0038*/ 	.byte	0x04, 0x17
        /*003a*/ 	.short	(.L_15 - .L_14)
.L_14:
        /*003c*/ 	.word	0x00000000
        /*0040*/ 	.short	0x0000
        /*0042*/ 	.short	0x0000
        /*0044*/ 	.byte	0x00, 0xf5, 0x21, 0x00


	//----- nvinfo : EIATTR_SPARSE_MMA_MASK
	.align		4
.L_15:
        /*0048*/ 	.byte	0x03, 0x50
        /*004a*/ 	.short	0x0000


	//----- nvinfo : EIATTR_MAXREG_COUNT
	.align		4
        /*004c*/ 	.byte	0x03, 0x1b
        /*004e*/ 	.short	0x00ff


	//----- nvinfo : EIATTR_MERCURY_ISA_VERSION
	.align		4
        /*0050*/ 	.byte	0x03, 0x5f
        /*0052*/ 	.short	0x0101


	//----- nvinfo : EIATTR_VRC_CTA_INIT_COUNT
	.align		4
        /*0054*/ 	.byte	0x02, 0x4a
	.zero		1
	.zero		1


	//----- nvinfo : EIATTR_EXIT_INSTR_OFFSETS
	.align		4
        /*0058*/ 	.byte	0x04, 0x1c
        /*005a*/ 	.short	(.L_17 - .L_16)


	//   ....[0]....
.L_16:
        /*005c*/ 	.word	0x00000070


	//   ....[1]....
        /*0060*/ 	.word	0x000006a0


	//----- nvinfo : EIATTR_CRS_STACK_SIZE
	.align		4
.L_17:
        /*0064*/ 	.byte	0x04, 0x1e
        /*0066*/ 	.short	(.L_19 - .L_18)
.L_18:
        /*0068*/ 	.word	0x00000000


	//----- nvinfo : EIATTR_CBANK_PARAM_SIZE
	.align		4
.L_19:
        /*006c*/ 	.byte	0x03, 0x19
        /*006e*/ 	.short	0x001c


	//----- nvinfo : EIATTR_PARAM_CBANK
	.align		4
        /*0070*/ 	.byte	0x04, 0x0a
        /*0072*/ 	.short	(.L_21 - .L_20)
	.align		4
.L_20:
        /*0074*/ 	.word	index@(.nv.constant0._Z4polyPffS_i)
        /*0078*/ 	.short	0x0380
        /*007a*/ 	.short	0x001c


	//----- nvinfo : EIATTR_SW_WAR
	.align		4
.L_21:
        /*007c*/ 	.byte	0x04, 0x36
        /*007e*/ 	.short	(.L_23 - .L_22)
.L_22:
        /*0080*/ 	.word	0x00000008
.L_23:


//--------------------- .nv.callgraph             --------------------------
	.section	.nv.callgraph,"",@"SHT_CUDA_CALLGRAPH"
	.align	4
	.sectionentsize	8
	.align		4
        /*0000*/ 	.word	0x00000000
	.align		4
        /*0004*/ 	.word	0xffffffff
	.align		4
        /*0008*/ 	.word	0x00000000
	.align		4
        /*000c*/ 	.word	0xfffffffe
	.align		4
        /*0010*/ 	.word	0x00000000
	.align		4
        /*0014*/ 	.word	0xfffffffd
	.align		4
        /*0018*/ 	.word	0x00000000
	.align		4
        /*001c*/ 	.word	0xfffffffc


//--------------------- .text._Z4polyPffS_i       --------------------------
	.section	.text._Z4polyPffS_i,"ax",@progbits
	.align	128
        .global         _Z4polyPffS_i
        .type           _Z4polyPffS_i,@function
        .size           _Z4polyPffS_i,(.L_x_4 - _Z4polyPffS_i)
        .other          _Z4polyPffS_i,@"STO_CUDA_ENTRY STV_DEFAULT"
_Z4polyPffS_i:
.text._Z4polyPffS_i:
[----:B------:R-:W-:Y:S01]  /*0000*/  LDC R1, c[0x0][0x37c] ;  /* 0x0000df00ff017b82 */ /* 0x000fe20000000800 */
[----:B------:R-:W0:Y:S07]  /*0010*/  S2R R0, SR_TID.X ;  /* 0x0000000000007919 */ /* 0x000e2e0000002100 */
[----:B------:R-:W0:Y:S01]  /*0020*/  S2UR UR4, SR_CTAID.X ;  /* 0x00000000000479c3 */ /* 0x000e220000002500 */
[----:B------:R-:W1:Y:S07]  /*0030*/  LDCU UR5, c[0x0][0x398] ;  /* 0x00007300ff0577ac */ /* 0x000e6e0008000800 */
[----:B------:R-:W0:Y:S02]  /*0040*/  LDC R3, c[0x0][0x360] ;  /* 0x0000d800ff037b82 */ /* 0x000e240000000800 */
[----:B0-----:R-:W-:-:S05]  /*0050*/  IMAD R0, R3, UR4, R0 ;  /* 0x0000000403007c24 */ /* 0x001fca000f8e0200 */
[----:B-1----:R-:W-:-:S13]  /*0060*/  ISETP.GE.AND P0, PT, R0, UR5, PT ;  /* 0x0000000500007c0c */ /* 0x002fda000bf06270 */
[----:B------:R-:W-:Y:S05]  /*0070*/  @P0 EXIT ;  /* 0x000000000000094d */ /* 0x000fea0003800000 */
[----:B------:R-:W0:Y:S01]  /*0080*/  LDC R3, c[0x0][0x388] ;  /* 0x0000e200ff037b82 */ /* 0x000e220000000800 */
[----:B------:R-:W1:Y:S07]  /*0090*/  LDCU.64 UR4, c[0x0][0x358] ;  /* 0x00006b00ff0477ac */ /* 0x000e6e0008000a00 */
[----:B------:R-:W2:Y:S01]  /*00a0*/  LDC.64 R4, c[0x0][0x380] ;  /* 0x0000e000ff047b82 */ /* 0x000ea20000000a00 */
[C---:B0-----:R-:W-:Y:S01]  /*00b0*/  FMUL R6, |R3|.reuse, 16777216 ;  /* 0x4b80000003067820 */ /* 0x041fe20000400200 */
[----:B------:R-:W-:-:S04]  /*00c0*/  FSETP.GEU.AND P0, PT, |R3|, 1.175494350822287508e-38, PT ;  /* 0x008000000300780b */ /* 0x000fc80003f0e200 */
[----:B------:R-:W-:Y:S01]  /*00d0*/  FSEL R6, R6, |R3|, !P0 ;  /* 0x4000000306067208 */ /* 0x000fe20004000000 */
[----:B--2---:R-:W-:-:S03]  /*00e0*/  IMAD.WIDE R4, R0, 0x4, R4 ;  /* 0x0000000400047825 */ /* 0x004fc600078e0204 */
[----:B------:R-:W-:-:S04]  /*00f0*/  IADD3 R7, PT, PT, R6, -0x3f3504f3, RZ ;  /* 0xc0cafb0d06077810 */ /* 0x000fc80007ffe0ff */
[----:B------:R-:W-:Y:S01]  /*0100*/  LOP3.LUT R7, R7, 0xff800000, RZ, 0xc0, !PT ;  /* 0xff80000007077812 */ /* 0x000fe200078ec0ff */
[----:B-1----:R0:W5:Y:S01]  /*0110*/  LDG.E R2, desc[UR4][R4.64] ;  /* 0x0000000404027981 */ /* 0x002162000c1e1900 */
[----:B------:R-:W-:Y:S01]  /*0120*/  HFMA2 R10, -RZ, RZ, 0.771484375, 0.21533203125 ;  /* 0x3a2c32e4ff0a7431 */ /* 0x000fe200000001ff */
[----:B------:R-:W-:Y:S01]  /*0130*/  BSSY.RECONVERGENT B0, `(.L_x_0) ;  /* 0x0000052000007945 */ /* 0x000fe20003800200 */
[-C--:B------:R-:W-:Y:S02]  /*0140*/  IADD3 R6, PT, PT, R6, -R7.reuse, RZ ;  /* 0x8000000706067210 */ /* 0x080fe40007ffe0ff */
[----:B------:R-:W-:-:S03]  /*0150*/  I2FP.F32.S32 R7, R7 ;  /* 0x0000000700077245 */ /* 0x000fc60000201400 */
[C---:B------:R-:W-:Y:S01]  /*0160*/  FADD R8, R6.reuse, 1 ;  /* 0x3f80000006087421 */ /* 0x040fe20000000000 */
[----:B------:R-:W-:Y:S01]  /*0170*/  FADD R6, R6, -1 ;  /* 0xbf80000006067421 */ /* 0x000fe20000000000 */
[----:B0-----:R-:W-:-:S03]  /*0180*/  FSEL R4, RZ, -24, P0 ;  /* 0xc1c00000ff047808 */ /* 0x001fc60000000000 */
[----:B------:R-:W-:Y:S01]  /*0190*/  FADD R5, R6, R6 ;  /* 0x0000000606057221 */ /* 0x000fe20000000000 */
[----:B------:R-:W0:Y:S01]  /*01a0*/  MUFU.RCP R8, R8 ;  /* 0x0000000800087308 */ /* 0x000e220000001000 */
[----:B------:R-:W-:Y:S02]  /*01b0*/  FFMA R4, R7, 1.1920928955078125e-07, R4 ;  /* 0x3400000007047823 */ /* 0x000fe40000000004 */
[----:B0-----:R-:W-:-:S04]  /*01c0*/  FMUL R5, R8, R5 ;  /* 0x0000000508057220 */ /* 0x001fc80000400000 */
[----:B------:R-:W-:Y:S01]  /*01d0*/  FADD R9, R6, -R5 ;  /* 0x8000000506097221 */ /* 0x000fe20000000000 */
[CC--:B------:R-:W-:Y:S01]  /*01e0*/  FMUL R7, R5.reuse, R5.reuse ;  /* 0x0000000505077220 */ /* 0x0c0fe20000400000 */
[----:B------:R-:W-:Y:S02]  /*01f0*/  FFMA R11, R5, 1.4426950216293334961, R4 ;  /* 0x3fb8aa3b050b7823 */ /* 0x000fe40000000004 */
[----:B------:R-:W-:Y:S01]  /*0200*/  FADD R9, R9, R9 ;  /* 0x0000000909097221 */ /* 0x000fe20000000000 */
[C---:B------:R-:W-:Y:S01]  /*0210*/  FFMA R10, R7.reuse, R10, 0.0032181653659790754318 ;  /* 0x3b52e7db070a7423 */ /* 0x040fe2000000000a */
[----:B------:R-:W-:Y:S02]  /*0220*/  FADD R4, R4, -R11 ;  /* 0x8000000b04047221 */ /* 0x000fe40000000000 */
[----:B------:R-:W-:Y:S01]  /*0230*/  FFMA R9, R6, -R5, R9 ;  /* 0x8000000506097223 */ /* 0x000fe20000000009 */
[----:B------:R-:W-:Y:S01]  /*0240*/  FFMA R10, R7, R10, 0.018033718690276145935 ;  /* 0x3c93bb73070a7423 */ /* 0x000fe2000000000a */
[----:B------:R-:W-:-:S02]  /*0250*/  FFMA R4, R5, 1.4426950216293334961, R4 ;  /* 0x3fb8aa3b05047823 */ /* 0x000fc40000000004 */
[----:B------:R-:W-:Y:S01]  /*0260*/  FMUL R9, R8, R9 ;  /* 0x0000000908097220 */ /* 0x000fe20000400000 */
[----:B------:R-:W-:-:S03]  /*0270*/  FFMA R10, R7, R10, 0.12022458761930465698 ;  /* 0x3df6384f070a7423 */ /* 0x000fc6000000000a */
[----:B------:R-:W-:Y:S01]  /*0280*/  FFMA R4, R9, 1.4426950216293334961, R4 ;  /* 0x3fb8aa3b09047823 */ /* 0x000fe20000000004 */
[----:B------:R-:W-:-:S03]  /*0290*/  FMUL R10, R7, R10 ;  /* 0x0000000a070a7220 */ /* 0x000fc60000400000 */
[----:B------:R-:W-:Y:S01]  /*02a0*/  FFMA R4, R5, 1.9251366722983220825e-08, R4 ;  /* 0x32a55e3405047823 */ /* 0x000fe20000000004 */
[----:B------:R-:W-:-:S04]  /*02b0*/  FMUL R6, R10, 3 ;  /* 0x404000000a067820 */ /* 0x000fc80000400000 */
[----:B------:R-:W-:Y:S01]  /*02c0*/  FFMA R9, R9, R6, R4 ;  /* 0x0000000609097223 */ /* 0x000fe20000000004 */
[----:B------:R-:W-:-:S03]  /*02d0*/  I2FP.F32.S32 R4, R0 ;  /* 0x0000000000047245 */ /* 0x000fc60000201400 */
[----:B------:R-:W-:Y:S01]  /*02e0*/  FFMA R10, R5, R10, R9 ;  /* 0x0000000a050a7223 */ /* 0x000fe20000000009 */
[----:B------:R-:W-:-:S03]  /*02f0*/  MOV R9, 0x391fcb8e ;  /* 0x391fcb8e00097802 */ /* 0x000fc60000000f00 */
[----:B------:R-:W-:-:S04]  /*0300*/  FADD R5, R11, R10 ;  /* 0x0000000a0b057221 */ /* 0x000fc80000000000 */
[----:B------:R-:W-:Y:S01]  /*0310*/  FMUL R7, R4, R5 ;  /* 0x0000000504077220 */ /* 0x000fe20000400000 */
[----:B------:R-:W-:-:S03]  /*0320*/  FADD R11, -R11, R5 ;  /* 0x000000050b0b7221 */ /* 0x000fc60000000100 */
[----:B------:R-:W0:Y:S01]  /*0330*/  FRND R8, R7 ;  /* 0x0000000700087307 */ /* 0x000e220000201000 */
[----:B------:R-:W-:Y:S01]  /*0340*/  FADD R11, R10, -R11 ;  /* 0x8000000b0a0b7221 */ /* 0x000fe20000000000 */
[C---:B------:R-:W-:Y:S01]  /*0350*/  FFMA R6, R4.reuse, R5, -R7 ;  /* 0x0000000504067223 */ /* 0x040fe20000000807 */
[C---:B------:R-:W-:Y:S02]  /*0360*/  FSETP.GT.AND P1, PT, |R7|.reuse, 152, PT ;  /* 0x431800000700780b */ /* 0x040fe40003f24200 */
[C---:B------:R-:W-:Y:S01]  /*0370*/  FSETP.GEU.AND P2, PT, R7.reuse, RZ, PT ;  /* 0x000000ff0700720b */ /* 0x040fe20003f4e000 */
[----:B------:R-:W-:Y:S02]  /*0380*/  FFMA R6, R4, R11, R6 ;  /* 0x0000000b04067223 */ /* 0x000fe40000000006 */
[----:B------:R1:W2:Y:S01]  /*0390*/  F2I.NTZ R10, R7 ;  /* 0x00000007000a7305 */ /* 0x0002a20000203100 */
[----:B0-----:R-:W-:Y:S01]  /*03a0*/  FADD R5, R7, -R8 ;  /* 0x8000000807057221 */ /* 0x001fe20000000000 */
[----:B------:R-:W-:Y:S01]  /*03b0*/  FSETP.GT.AND P0, PT, R8, RZ, PT ;  /* 0x000000ff0800720b */ /* 0x000fe20003f04000 */
[----:B-1----:R-:W-:-:S02]  /*03c0*/  HFMA2 R7, -RZ, RZ, 1.875, 0 ;  /* 0x3f800000ff077431 */ /* 0x002fc400000001ff */
[----:B------:R-:W-:Y:S01]  /*03d0*/  FADD R6, R6, R5 ;  /* 0x0000000506067221 */ /* 0x000fe20000000000 */
[----:B------:R-:W-:Y:S02]  /*03e0*/  SEL R11, RZ, 0x83000000, P0 ;  /* 0x83000000ff0b7807 */ /* 0x000fe40000000000 */
[----:B------:R-:W-:Y:S01]  /*03f0*/  FSETP.NEU.AND P0, PT, R3, 1, PT ;  /* 0x3f8000000300780b */ /* 0x000fe20003f0d000 */
[----:B------:R-:W-:-:S03]  /*0400*/  FFMA R5, R6, R9, 0.0013391353422775864601 ;  /* 0x3aaf85ed06057423 */ /* 0x000fc60000000009 */
[----:B------:R-:W-:Y:S01]  /*0410*/  ISETP.EQ.OR P0, PT, R0, RZ, !P0 ;  /* 0x000000ff0000720c */ /* 0x000fe20004702670 */
[----:B------:R-:W-:-:S04]  /*0420*/  FFMA R5, R6, R5, 0.0096188392490148544312 ;  /* 0x3c1d985606057423 */ /* 0x000fc80000000005 */
[----:B------:R-:W-:-:S04]  /*0430*/  FFMA R5, R6, R5, 0.055503588169813156128 ;  /* 0x3d6357bb06057423 */ /* 0x000fc80000000005 */
[----:B------:R-:W-:Y:S01]  /*0440*/  FFMA R9, R6, R5, 0.24022644758224487305 ;  /* 0x3e75fdec06097423 */ /* 0x000fe20000000005 */
[----:B------:R-:W-:-:S03]  /*0450*/  FMUL R5, R4, 0.5 ;  /* 0x3f00000004057820 */ /* 0x000fc60000400000 */
[----:B------:R-:W-:-:S03]  /*0460*/  FFMA R9, R6, R9, 0.69314718246459960938 ;  /* 0x3f31721806097423 */ /* 0x000fc60000000009 */
[----:B------:R-:W0:Y:S01]  /*0470*/  FRND.TRUNC R5, R5 ;  /* 0x0000000500057307 */ /* 0x000e22000020d000 */
[----:B------:R-:W-:Y:S01]  /*0480*/  FFMA R9, R6, R9, 1 ;  /* 0x3f80000006097423 */ /* 0x000fe20000000009 */
[----:B------:R-:W-:Y:S02]  /*0490*/  IADD3 R6, PT, PT, R11, 0x7f000000, RZ ;  /* 0x7f0000000b067810 */ /* 0x000fe40007ffe0ff */
[----:B--2---:R-:W-:-:S03]  /*04a0*/  LEA R11, R10, -R11, 0x17 ;  /* 0x8000000b0a0b7211 */ /* 0x004fc600078eb8ff */
[----:B------:R-:W-:-:S04]  /*04b0*/  FMUL R6, R9, R6 ;  /* 0x0000000609067220 */ /* 0x000fc80000400000 */
[----:B------:R-:W-:Y:S01]  /*04c0*/  FMUL R6, R6, R11 ;  /* 0x0000000b06067220 */ /* 0x000fe20000400000 */
[----:B------:R-:W-:Y:S01]  /*04d0*/  @P1 FSEL R6, RZ, +INF , !P2 ;  /* 0x7f800000ff061808 */ /* 0x000fe20005000000 */
[----:B0-----:R-:W-:Y:S01]  /*04e0*/  FADD R5, R5, R5 ;  /* 0x0000000505057221 */ /* 0x001fe20000000000 */
[----:B------:R-:W-:Y:S06]  /*04f0*/  @P0 BRA `(.L_x_1) ;  /* 0x0000000000540947 */ /* 0x000fec0003800000 */
[----:B------:R-:W-:-:S04]  /*0500*/  FSETP.NAN.AND P0, PT, |R4|, |R4|, PT ;  /* 0x400000040400720b */ /* 0x000fc80003f08200 */
[----:B------:R-:W-:-:S13]  /*0510*/  FSETP.NUM.AND P0, PT, |R3|, |R3|, !P0 ;  /* 0x400000030300720b */ /* 0x000fda0004707200 */
[----:B------:R-:W-:Y:S01]  /*0520*/  @!P0 FADD R7, R4, R3 ;  /* 0x0000000304078221 */ /* 0x000fe20000000000 */
[----:B------:R-:W-:Y:S06]  /*0530*/  @!P0 BRA `(.L_x_1) ;  /* 0x0000000000448947 */ /* 0x000fec0003800000 */
[C---:B------:R-:W-:Y:S01]  /*0540*/  FSETP.NEU.AND P0, PT, |R3|.reuse, +INF , PT ;  /* 0x7f8000000300780b */ /* 0x040fe20003f0d200 */
[----:B------:R-:W-:Y:S01]  /*0550*/  FADD R5, R4, -R5 ;  /* 0x8000000504057221 */ /* 0x000fe20000000000 */
[----:B------:R-:W-:-:S13]  /*0560*/  FSETP.NEU.AND P1, PT, R3, RZ, PT ;  /* 0x000000ff0300720b */ /* 0x000fda0003f2d000 */
[----:B------:R-:W-:Y:S05]  /*0570*/  @P0 BRA P1, `(.L_x_2) ;  /* 0x0000000000180947 */ /* 0x000fea0000800000 */
[----:B------:R-:W-:Y:S01]  /*0580*/  ISETP.GE.AND P1, PT, R0, RZ, PT ;  /* 0x000000ff0000720c */ /* 0x000fe20003f26270 */
[----:B------:R-:W-:Y:S01]  /*0590*/  FADD R7, R3, R3 ;  /* 0x0000000303077221 */ /* 0x000fe20000000000 */
[----:B------:R-:W-:-:S11]  /*05a0*/  FSETP.NEU.AND P0, PT, |R5|, 1, PT ;  /* 0x3f8000000500780b */ /* 0x000fd60003f0d200 */
[----:B------:R-:W-:-:S04]  /*05b0*/  @!P1 LOP3.LUT R7, R7, 0x7f800000, RZ, 0x3c, !PT ;  /* 0x7f80000007079812 */ /* 0x000fc800078e3cff */
[----:B------:R-:W-:Y:S01]  /*05c0*/  @P0 LOP3.LUT R7, R7, 0x7fffffff, RZ, 0xc0, !PT ;  /* 0x7fffffff07070812 */ /* 0x000fe200078ec0ff */
[----:B------:R-:W-:Y:S06]  /*05d0*/  BRA `(.L_x_1) ;  /* 0x00000000001c7947 */ /* 0x000fec0003800000 */
.L_x_2:
[----:B------:R-:W-:Y:S02]  /*05e0*/  FSETP.NEU.AND P0, PT, |R4|, +INF , PT ;  /* 0x7f8000000400780b */ /* 0x000fe40003f0d200 */
[----:B------:R-:W-:-:S13]  /*05f0*/  FSETP.EQ.AND P1, PT, R3, -1, PT ;  /* 0xbf8000000300780b */ /* 0x000fda0003f22000 */
[----:B------:R-:W-:Y:S05]  /*0600*/  @!P0 BRA P1, `(.L_x_1) ;  /* 0x0000000000108947 */ /* 0x000fea0000800000 */
[----:B------:R-:W-:Y:S02]  /*0610*/  FSETP.GEU.AND P0, PT, R3, RZ, PT ;  /* 0x000000ff0300720b */ /* 0x000fe40003f0e000 */
[----:B------:R-:W-:-:S11]  /*0620*/  MOV R7, R6 ;  /* 0x0000000600077202 */ /* 0x000fd60000000f00 */
[----:B------:R-:W-:-:S04]  /*0630*/  @!P0 FSETP.NEU.AND P1, PT, |R5|, 1, PT ;  /* 0x3f8000000500880b */ /* 0x000fc80003f2d200 */
[----:B------:R-:W-:-:S09]  /*0640*/  @!P0 FSEL R7, R6, -R6, P1 ;  /* 0x8000000606078208 */ /* 0x000fd20000800000 */
.L_x_1:
[----:B------:R-:W-:Y:S05]  /*0650*/  BSYNC.RECONVERGENT B0 ;  /* 0x0000000000007941 */ /* 0x000fea0003800200 */
.L_x_0:
[----:B------:R-:W0:Y:S01]  /*0660*/  LDC.64 R4, c[0x0][0x390] ;  /* 0x0000e400ff047b82 */ /* 0x000e220000000a00 */
[----:B-----5:R-:W-:Y:S01]  /*0670*/  FMUL R7, R2, R7 ;  /* 0x0000000702077220 */ /* 0x020fe20000400000 */
[----:B0-----:R-:W-:-:S05]  /*0680*/  IMAD.WIDE R2, R0, 0x4, R4 ;  /* 0x0000000400027825 */ /* 0x001fca00078e0204 */
[----:B------:R-:W-:Y:S01]  /*0690*/  STG.E desc[UR4][R2.64], R7 ;  /* 0x0000000702007986 */ /* 0x000fe2000c101904 */
[----:B------:R-:W-:Y:S05]  /*06a0*/  EXIT ;  /* 0x000000000000794d */ /* 0x000fea0003800000 */
.L_x_3:
[----:B------:R-:W-:-:S00]  /*06b0*/  BRA `(.L_x_3) ;  /* 0xfffffffc00fc7947 */ /* 0x000fc0000383ffff */
[----:B------:R-:W-:-:S00]  /*06c0*/  NOP ;  /* 0x0000000000007918 */ /* 0x000fc00000000000 */
        /* <DEDUP_REMOVED lines=11> */
.L_x_4:


//--------------------- .nv.shared.reserved.0     --------------------------
	.section	.nv.shared.reserved.0,"aw",@nobits
	.weak		__nv_reservedSMEM_offset_0_alias
	.size		__nv_reservedSMEM_offset_0_alias, 0, 64
	.other		__nv_reservedSMEM_offset_0_alias,@"STO_CUDA_RESERVED_SHARED STV_DEFAULT"
__nv_reservedSMEM_offset_0_alias:
	.zero		0
	.zero		64


//--------------------- .nv.constant0._Z4polyPffS_i --------------------------
	.section	.nv.constant0._Z4polyPffS_i,"a",@progbits
	.sectionflags	@""
	.align	4
.nv.constant0._Z4polyPffS_i:
	.zero		924


//--------------------- SYMBOLS --------------------------

	.type		.nv.reservedSmem.offset0,@object
	.size		.nv.reservedSmem.offset0,0x4
